//
// Generated by NVIDIA NVVM Compiler
//
// Compiler Build ID: CL-36424714
// Cuda compilation tools, release 13.0, V13.0.88
// Based on NVVM 20.0.0
//

.version 9.0
.target sm_100
.address_size 64

	// .globl	_Z12transpose_v2ILi32ELi32ELi0EEvPfS0_ii
// _ZZ12transpose_v2ILi32ELi32ELi0EEvPfS0_iiE4tile has been demoted
// _ZZ12transpose_v2ILi32ELi32ELi1EEvPfS0_iiE4tile has been demoted
// _ZZ12transpose_v2ILi32ELi32ELi2EEvPfS0_iiE4tile has been demoted

.visible .entry _Z12transpose_v2ILi32ELi32ELi0EEvPfS0_ii(
	.param .u64 .ptr .align 1 _Z12transpose_v2ILi32ELi32ELi0EEvPfS0_ii_param_0,
	.param .u64 .ptr .align 1 _Z12transpose_v2ILi32ELi32ELi0EEvPfS0_ii_param_1,
	.param .u32 _Z12transpose_v2ILi32ELi32ELi0EEvPfS0_ii_param_2,
	.param .u32 _Z12transpose_v2ILi32ELi32ELi0EEvPfS0_ii_param_3
)
{
	.reg .pred 	%p<7>;
	.reg .b32 	%r<33>;
	.reg .b32 	%f<3>;
	.reg .b64 	%rd<9>;
	// demoted variable
	.shared .align 4 .b8 _ZZ12transpose_v2ILi32ELi32ELi0EEvPfS0_iiE4tile[4096];
	ld.param.u64 	%rd1, [_Z12transpose_v2ILi32ELi32ELi0EEvPfS0_ii_param_0];
	ld.param.u64 	%rd2, [_Z12transpose_v2ILi32ELi32ELi0EEvPfS0_ii_param_1];
	ld.param.u32 	%r8, [_Z12transpose_v2ILi32ELi32ELi0EEvPfS0_ii_param_2];
	ld.param.u32 	%r10, [_Z12transpose_v2ILi32ELi32ELi0EEvPfS0_ii_param_3];
	mov.u32 	%r1, %tid.x;
	mov.u32 	%r11, %ctaid.x;
	mov.u32 	%r12, %ntid.x;
	mul.lo.s32 	%r13, %r11, %r12;
	add.s32 	%r14, %r13, %r1;
	mov.u32 	%r2, %tid.y;
	mov.u32 	%r15, %ctaid.y;
	mov.u32 	%r16, %ntid.y;
	mul.lo.s32 	%r17, %r15, %r16;
	add.s32 	%r18, %r17, %r2;
	mad.lo.s32 	%r3, %r8, %r18, %r14;
	mad.lo.s32 	%r20, %r2, %r12, %r1;
	div.u32 	%r4, %r20, %r16;
	mul.lo.s32 	%r21, %r4, %r16;
	sub.s32 	%r5, %r20, %r21;
	add.s32 	%r6, %r5, %r17;
	add.s32 	%r7, %r4, %r13;
	setp.ge.s32 	%p1, %r14, %r8;
	setp.ge.s32 	%p2, %r18, %r10;
	or.pred  	%p3, %p1, %p2;
	@%p3 bra 	$L__BB0_2;
	cvta.to.global.u64 	%rd3, %rd2;
	mul.wide.s32 	%rd4, %r3, 4;
	add.s64 	%rd5, %rd3, %rd4;
	ld.global.f32 	%f1, [%rd5];
	shl.b32 	%r22, %r2, 7;
	mov.u32 	%r23, _ZZ12transpose_v2ILi32ELi32ELi0EEvPfS0_iiE4tile;
	add.s32 	%r24, %r23, %r22;
	shl.b32 	%r25, %r1, 2;
	add.s32 	%r26, %r24, %r25;
	st.shared.f32 	[%r26], %f1;
$L__BB0_2:
	bar.sync 	0;
	setp.ge.s32 	%p4, %r6, %r10;
	setp.ge.s32 	%p5, %r7, %r8;
	or.pred  	%p6, %p4, %p5;
	@%p6 bra 	$L__BB0_4;
	shl.b32 	%r27, %r5, 7;
	mov.u32 	%r28, _ZZ12transpose_v2ILi32ELi32ELi0EEvPfS0_iiE4tile;
	add.s32 	%r29, %r28, %r27;
	shl.b32 	%r30, %r4, 2;
	add.s32 	%r31, %r29, %r30;
	ld.shared.f32 	%f2, [%r31];
	mad.lo.s32 	%r32, %r7, %r10, %r6;
	cvta.to.global.u64 	%rd6, %rd1;
	mul.wide.s32 	%rd7, %r32, 4;
	add.s64 	%rd8, %rd6, %rd7;
	st.global.f32 	[%rd8], %f2;
$L__BB0_4:
	ret;

}
	// .globl	_Z12transpose_v2ILi32ELi32ELi1EEvPfS0_ii
.visible .entry _Z12transpose_v2ILi32ELi32ELi1EEvPfS0_ii(
	.param .u64 .ptr .align 1 _Z12transpose_v2ILi32ELi32ELi1EEvPfS0_ii_param_0,
	.param .u64 .ptr .align 1 _Z12transpose_v2ILi32ELi32ELi1EEvPfS0_ii_param_1,
	.param .u32 _Z12transpose_v2ILi32ELi32ELi1EEvPfS0_ii_param_2,
	.param .u32 _Z12transpose_v2ILi32ELi32ELi1EEvPfS0_ii_param_3
)
{
	.reg .pred 	%p<7>;
	.reg .b32 	%r<31>;
	.reg .b32 	%f<3>;
	.reg .b64 	%rd<9>;
	// demoted variable
	.shared .align 4 .b8 _ZZ12transpose_v2ILi32ELi32ELi1EEvPfS0_iiE4tile[4224];
	ld.param.u64 	%rd1, [_Z12transpose_v2ILi32ELi32ELi1EEvPfS0_ii_param_0];
	ld.param.u64 	%rd2, [_Z12transpose_v2ILi32ELi32ELi1EEvPfS0_ii_param_1];
	ld.param.u32 	%r8, [_Z12transpose_v2ILi32ELi32ELi1EEvPfS0_ii_param_2];
	ld.param.u32 	%r10, [_Z12transpose_v2ILi32ELi32ELi1EEvPfS0_ii_param_3];
	mov.u32 	%r1, %tid.x;
	mov.u32 	%r11, %ctaid.x;
	mov.u32 	%r12, %ntid.x;
	mul.lo.s32 	%r13, %r11, %r12;
	add.s32 	%r14, %r13, %r1;
	mov.u32 	%r2, %tid.y;
	mov.u32 	%r15, %ctaid.y;
	mov.u32 	%r16, %ntid.y;
	mul.lo.s32 	%r17, %r15, %r16;
	add.s32 	%r18, %r17, %r2;
	mad.lo.s32 	%r3, %r8, %r18, %r14;
	mad.lo.s32 	%r20, %r2, %r12, %r1;
	div.u32 	%r4, %r20, %r16;
	mul.lo.s32 	%r21, %r4, %r16;
	sub.s32 	%r5, %r20, %r21;
	add.s32 	%r6, %r5, %r17;
	add.s32 	%r7, %r4, %r13;
	setp.ge.s32 	%p1, %r14, %r8;
	setp.ge.s32 	%p2, %r18, %r10;
	or.pred  	%p3, %p1, %p2;
	@%p3 bra 	$L__BB1_2;
	cvta.to.global.u64 	%rd3, %rd2;
	mul.wide.s32 	%rd4, %r3, 4;
	add.s64 	%rd5, %rd3, %rd4;
	ld.global.f32 	%f1, [%rd5];
	mov.u32 	%r22, _ZZ12transpose_v2ILi32ELi32ELi1EEvPfS0_iiE4tile;
	mad.lo.s32 	%r23, %r2, 132, %r22;
	shl.b32 	%r24, %r1, 2;
	add.s32 	%r25, %r23, %r24;
	st.shared.f32 	[%r25], %f1;
$L__BB1_2:
	bar.sync 	0;
	setp.ge.s32 	%p4, %r6, %r10;
	setp.ge.s32 	%p5, %r7, %r8;
	or.pred  	%p6, %p4, %p5;
	@%p6 bra 	$L__BB1_4;
	mov.u32 	%r26, _ZZ12transpose_v2ILi32ELi32ELi1EEvPfS0_iiE4tile;
	mad.lo.s32 	%r27, %r5, 132, %r26;
	shl.b32 	%r28, %r4, 2;
	add.s32 	%r29, %r27, %r28;
	ld.shared.f32 	%f2, [%r29];
	mad.lo.s32 	%r30, %r7, %r10, %r6;
	cvta.to.global.u64 	%rd6, %rd1;
	mul.wide.s32 	%rd7, %r30, 4;
	add.s64 	%rd8, %rd6, %rd7;
	st.global.f32 	[%rd8], %f2;
$L__BB1_4:
	ret;

}
	// .globl	_Z12transpose_v2ILi32ELi32ELi2EEvPfS0_ii
.visible .entry _Z12transpose_v2ILi32ELi32ELi2EEvPfS0_ii(
	.param .u64 .ptr .align 1 _Z12transpose_v2ILi32ELi32ELi2EEvPfS0_ii_param_0,
	.param .u64 .ptr .align 1 _Z12transpose_v2ILi32ELi32ELi2EEvPfS0_ii_param_1,
	.param .u32 _Z12transpose_v2ILi32ELi32ELi2EEvPfS0_ii_param_2,
	.param .u32 _Z12transpose_v2ILi32ELi32ELi2EEvPfS0_ii_param_3
)
{
	.reg .pred 	%p<7>;
	.reg .b32 	%r<31>;
	.reg .b32 	%f<3>;
	.reg .b64 	%rd<9>;
	// demoted variable
	.shared .align 4 .b8 _ZZ12transpose_v2ILi32ELi32ELi2EEvPfS0_iiE4tile[4352];
	ld.param.u64 	%rd1, [_Z12transpose_v2ILi32ELi32ELi2EEvPfS0_ii_param_0];
	ld.param.u64 	%rd2, [_Z12transpose_v2ILi32ELi32ELi2EEvPfS0_ii_param_1];
	ld.param.u32 	%r8, [_Z12transpose_v2ILi32ELi32ELi2EEvPfS0_ii_param_2];
	ld.param.u32 	%r10, [_Z12transpose_v2ILi32ELi32ELi2EEvPfS0_ii_param_3];
	mov.u32 	%r1, %tid.x;
	mov.u32 	%r11, %ctaid.x;
	mov.u32 	%r12, %ntid.x;
	mul.lo.s32 	%r13, %r11, %r12;
	add.s32 	%r14, %r13, %r1;
	mov.u32 	%r2, %tid.y;
	mov.u32 	%r15, %ctaid.y;
	mov.u32 	%r16, %ntid.y;
	mul.lo.s32 	%r17, %r15, %r16;
	add.s32 	%r18, %r17, %r2;
	mad.lo.s32 	%r3, %r8, %r18, %r14;
	mad.lo.s32 	%r20, %r2, %r12, %r1;
	div.u32 	%r4, %r20, %r16;
	mul.lo.s32 	%r21, %r4, %r16;
	sub.s32 	%r5, %r20, %r21;
	add.s32 	%r6, %r5, %r17;
	add.s32 	%r7, %r4, %r13;
	setp.ge.s32 	%p1, %r14, %r8;
	setp.ge.s32 	%p2, %r18, %r10;
	or.pred  	%p3, %p1, %p2;
	@%p3 bra 	$L__BB2_2;
	cvta.to.global.u64 	%rd3, %rd2;
	mul.wide.s32 	%rd4, %r3, 4;
	add.s64 	%rd5, %rd3, %rd4;
	ld.global.f32 	%f1, [%rd5];
	mov.u32 	%r22, _ZZ12transpose_v2ILi32ELi32ELi2EEvPfS0_iiE4tile;
	mad.lo.s32 	%r23, %r2, 136, %r22;
	shl.b32 	%r24, %r1, 2;
	add.s32 	%r25, %r23, %r24;
	st.shared.f32 	[%r25], %f1;
$L__BB2_2:
	bar.sync 	0;
	setp.ge.s32 	%p4, %r6, %r10;
	setp.ge.s32 	%p5, %r7, %r8;
	or.pred  	%p6, %p4, %p5;
	@%p6 bra 	$L__BB2_4;
	mov.u32 	%r26, _ZZ12transpose_v2ILi32ELi32ELi2EEvPfS0_iiE4tile;
	mad.lo.s32 	%r27, %r5, 136, %r26;
	shl.b32 	%r28, %r4, 2;
	add.s32 	%r29, %r27, %r28;
	ld.shared.f32 	%f2, [%r29];
	mad.lo.s32 	%r30, %r7, %r10, %r6;
	cvta.to.global.u64 	%rd6, %rd1;
	mul.wide.s32 	%rd7, %r30, 4;
	add.s64 	%rd8, %rd6, %rd7;
	st.global.f32 	[%rd8], %f2;
$L__BB2_4:
	ret;

}


// ===== COMPILED SASS (sm_100) =====

	.target	sm_100

	.elftype	@"ET_EXEC"


//--------------------- .note.nv.tkinfo           --------------------------
	.section	.note.nv.tkinfo,"",@"SHT_NOTE"
	.sectionflags	@"SHF_NOTE_NV_TKINFO"
	.tkinfo
        /*0018*/ 	.word	0x00000002
        /*0030*/ 	.string	""
        /*0030*/ 	.string	"ptxas"
        /*0030*/ 	.string	"Cuda compilation tools, release 13.0, V13.0.88"
        /*0030*/ 	.string	"Build cuda_13.0.r13.0/compiler.36424714_0"
        /*0030*/ 	.string	"-arch sm_100 -m 64 "



//--------------------- .note.nv.cuinfo           --------------------------
	.section	.note.nv.cuinfo,"",@"SHT_NOTE"
	.sectionflags	@"SHF_NOTE_NV_CUINFO"
        /*0018*/ 	.short	0x0002
        /*001a*/ 	.short	0x0064
        /*001c*/ 	.short	0x0082
	.zero		2


//--------------------- .nv.info                  --------------------------
	.section	.nv.info,"",@"SHT_CUDA_INFO"
	.align	4


	//----- nvinfo : EIATTR_REGCOUNT
	.align		4
        /*0000*/ 	.byte	0x04, 0x2f
        /*0002*/ 	.short	(.L_1 - .L_0)
	.align		4
.L_0:
        /*0004*/ 	.word	index@(_Z12transpose_v2ILi32ELi32ELi0EEvPfS0_ii)
        /*0008*/ 	.word	0x00000010


	//----- nvinfo : EIATTR_FRAME_SIZE
	.align		4
.L_1:
        /*000c*/ 	.byte	0x04, 0x11
        /*000e*/ 	.short	(.L_3 - .L_2)
	.align		4
.L_2:
        /*0010*/ 	.word	index@(_Z12transpose_v2ILi32ELi32ELi0EEvPfS0_ii)
        /*0014*/ 	.word	0x00000000


	//----- nvinfo : EIATTR_REGCOUNT
	.align		4
.L_3:
        /*0018*/ 	.byte	0x04, 0x2f
        /*001a*/ 	.short	(.L_5 - .L_4)
	.align		4
.L_4:
        /*001c*/ 	.word	index@(_Z12transpose_v2ILi32ELi32ELi1EEvPfS0_ii)
        /*0020*/ 	.word	0x00000010


	//----- nvinfo : EIATTR_FRAME_SIZE
	.align		4
.L_5:
        /*0024*/ 	.byte	0x04, 0x11
        /*0026*/ 	.short	(.L_7 - .L_6)
	.align		4
.L_6:
        /*0028*/ 	.word	index@(_Z12transpose_v2ILi32ELi32ELi1EEvPfS0_ii)
        /*002c*/ 	.word	0x00000000


	//----- nvinfo : EIATTR_REGCOUNT
	.align		4
.L_7:
        /*0030*/ 	.byte	0x04, 0x2f
        /*0032*/ 	.short	(.L_9 - .L_8)
	.align		4
.L_8:
        /*0034*/ 	.word	index@(_Z12transpose_v2ILi32ELi32ELi2EEvPfS0_ii)
        /*0038*/ 	.word	0x00000010


	//----- nvinfo : EIATTR_FRAME_SIZE
	.align		4
.L_9:
        /*003c*/ 	.byte	0x04, 0x11
        /*003e*/ 	.short	(.L_11 - .L_10)
	.align		4
.L_10:
        /*0040*/ 	.word	index@(_Z12transpose_v2ILi32ELi32ELi2EEvPfS0_ii)
        /*0044*/ 	.word	0x00000000


	//----- nvinfo : EIATTR_MIN_STACK_SIZE
	.align		4
.L_11:
        /*0048*/ 	.byte	0x04, 0x12
        /*004a*/ 	.short	(.L_13 - .L_12)
	.align		4
.L_12:
        /*004c*/ 	.word	index@(_Z12transpose_v2ILi32ELi32ELi2EEvPfS0_ii)
        /*0050*/ 	.word	0x00000000


	//----- nvinfo : EIATTR_MIN_STACK_SIZE
	.align		4
.L_13:
        /*0054*/ 	.byte	0x04, 0x12
        /*0056*/ 	.short	(.L_15 - .L_14)
	.align		4
.L_14:
        /*0058*/ 	.word	index@(_Z12transpose_v2ILi32ELi32ELi1EEvPfS0_ii)
        /*005c*/ 	.word	0x00000000


	//----- nvinfo : EIATTR_MIN_STACK_SIZE
	.align		4
.L_15:
        /*0060*/ 	.byte	0x04, 0x12
        /*0062*/ 	.short	(.L_17 - .L_16)
	.align		4
.L_16:
        /*0064*/ 	.word	index@(_Z12transpose_v2ILi32ELi32ELi0EEvPfS0_ii)
        /*0068*/ 	.word	0x00000000
.L_17:


//--------------------- .nv.compat                --------------------------
	.section	.nv.compat,"",@"SHT_CUDA_COMPAT_INFO"
	.align	4
        /*0000*/ 	.byte	0x02, 0x09, 0x00, 0x00, 0x02, 0x02, 0x01, 0x00, 0x02, 0x05, 0x05, 0x00, 0x03, 0x07, 0x01, 0x01
        /*0010*/ 	.byte	0x02, 0x03, 0x00, 0x00, 0x02, 0x06, 0x01, 0x00, 0x04, 0x0b, 0x08, 0x00, 0x09, 0x00, 0x00, 0x00
        /*0020*/ 	.byte	0x00, 0x00, 0x00, 0x00


//--------------------- .nv.info._Z12transpose_v2ILi32ELi32ELi2EEvPfS0_ii --------------------------
	.section	.nv.info._Z12transpose_v2ILi32ELi32ELi2EEvPfS0_ii,"",@"SHT_CUDA_INFO"
	.sectionflags	@""
	.align	4


	//----- nvinfo : EIATTR_CUDA_API_VERSION
	.align		4
        /*0000*/ 	.byte	0x04, 0x37
        /*0002*/ 	.short	(.L_19 - .L_18)
.L_18:
        /*0004*/ 	.word	0x00000082


	//----- nvinfo : EIATTR_KPARAM_INFO
	.align		4
.L_19:
        /*0008*/ 	.byte	0x04, 0x17
        /*000a*/ 	.short	(.L_21 - .L_20)
.L_20:
        /*000c*/ 	.word	0x00000000
        /*0010*/ 	.short	0x0003
        /*0012*/ 	.short	0x0014
        /*0014*/ 	.byte	0x00, 0xf0, 0x11, 0x00


	//----- nvinfo : EIATTR_KPARAM_INFO
	.align		4
.L_21:
        /*0018*/ 	.byte	0x04, 0x17
        /*001a*/ 	.short	(.L_23 - .L_22)
.L_22:
        /*001c*/ 	.word	0x00000000
        /*0020*/ 	.short	0x0002
        /*0022*/ 	.short	0x0010
        /*0024*/ 	.byte	0x00, 0xf0, 0x11, 0x00


	//----- nvinfo : EIATTR_KPARAM_INFO
	.align		4
.L_23:
        /*0028*/ 	.byte	0x04, 0x17
        /*002a*/ 	.short	(.L_25 - .L_24)
.L_24:
        /*002c*/ 	.word	0x00000000
        /*0030*/ 	.short	0x0001
        /*0032*/ 	.short	0x0008
        /*0034*/ 	.byte	0x00, 0xf5, 0x21, 0x00


	//----- nvinfo : EIATTR_KPARAM_INFO
	.align		4
.L_25:
        /*0038*/ 	.byte	0x04, 0x17
        /*003a*/ 	.short	(.L_27 - .L_26)
.L_26:
        /*003c*/ 	.word	0x00000000
        /*0040*/ 	.short	0x0000
        /*0042*/ 	.short	0x0000
        /*0044*/ 	.byte	0x00, 0xf5, 0x21, 0x00


	//----- nvinfo : EIATTR_SPARSE_MMA_MASK
	.align		4
.L_27:
        /*0048*/ 	.byte	0x03, 0x50
        /*004a*/ 	.short	0x0000


	//----- nvinfo : EIATTR_MAXREG_COUNT
	.align		4
        /*004c*/ 	.byte	0x03, 0x1b
        /*004e*/ 	.short	0x00ff


	//----- nvinfo : EIATTR_NUM_BARRIERS
	.align		4
        /*0050*/ 	.byte	0x02, 0x4c
        /*0052*/ 	.byte	0x01
	.zero		1


	//----- nvinfo : EIATTR_MERCURY_ISA_VERSION
	.align		4
        /*0054*/ 	.byte	0x03, 0x5f
        /*0056*/ 	.short	0x0101


	//----- nvinfo : EIATTR_VRC_CTA_INIT_COUNT
	.align		4
        /*0058*/ 	.byte	0x02, 0x4a
	.zero		1
	.zero		1


	//----- nvinfo : EIATTR_EXIT_INSTR_OFFSETS
	.align		4
        /*005c*/ 	.byte	0x04, 0x1c
        /*005e*/ 	.short	(.L_29 - .L_28)


	//   ....[0]....
.L_28:
        /*0060*/ 	.word	0x00000310


	//   ....[1]....
        /*0064*/ 	.word	0x000003c0


	//----- nvinfo : EIATTR_CBANK_PARAM_SIZE
	.align		4
.L_29:
        /*0068*/ 	.byte	0x03, 0x19
        /*006a*/ 	.short	0x0018


	//----- nvinfo : EIATTR_PARAM_CBANK
	.align		4
        /*006c*/ 	.byte	0x04, 0x0a
        /*006e*/ 	.short	(.L_31 - .L_30)
	.align		4
.L_30:
        /*0070*/ 	.word	index@(.nv.constant0._Z12transpose_v2ILi32ELi32ELi2EEvPfS0_ii)
        /*0074*/ 	.short	0x0380
        /*0076*/ 	.short	0x0018


	//----- nvinfo : EIATTR_SW_WAR
	.align		4
.L_31:
        /*0078*/ 	.byte	0x04, 0x36
        /*007a*/ 	.short	(.L_33 - .L_32)
.L_32:
        /*007c*/ 	.word	0x00000008
.L_33:


//--------------------- .nv.info._Z12transpose_v2ILi32ELi32ELi1EEvPfS0_ii --------------------------
	.section	.nv.info._Z12transpose_v2ILi32ELi32ELi1EEvPfS0_ii,"",@"SHT_CUDA_INFO"
	.sectionflags	@""
	.align	4


	//----- nvinfo : EIATTR_CUDA_API_VERSION
	.align		4
        /*0000*/ 	.byte	0x04, 0x37
        /*0002*/ 	.short	(.L_35 - .L_34)
.L_34:
        /*0004*/ 	.word	0x00000082


	//----- nvinfo : EIATTR_KPARAM_INFO
	.align		4
.L_35:
        /*0008*/ 	.byte	0x04, 0x17
        /*000a*/ 	.short	(.L_37 - .L_36)
.L_36:
        /*000c*/ 	.word	0x00000000
        /*0010*/ 	.short	0x0003
        /*0012*/ 	.short	0x0014
        /*0014*/ 	.byte	0x00, 0xf0, 0x11, 0x00


	//----- nvinfo : EIATTR_KPARAM_INFO
	.align		4
.L_37:
        /*0018*/ 	.byte	0x04, 0x17
        /*001a*/ 	.short	(.L_39 - .L_38)
.L_38:
        /*001c*/ 	.word	0x00000000
        /*0020*/ 	.short	0x0002
        /*0022*/ 	.short	0x0010
        /*0024*/ 	.byte	0x00, 0xf0, 0x11, 0x00


	//----- nvinfo : EIATTR_KPARAM_INFO
	.align		4
.L_39:
        /*0028*/ 	.byte	0x04, 0x17
        /*002a*/ 	.short	(.L_41 - .L_40)
.L_40:
        /*002c*/ 	.word	0x00000000
        /*0030*/ 	.short	0x0001
        /*0032*/ 	.short	0x0008
        /*0034*/ 	.byte	0x00, 0xf5, 0x21, 0x00


	//----- nvinfo : EIATTR_KPARAM_INFO
	.align		4
.L_41:
        /*0038*/ 	.byte	0x04, 0x17
        /*003a*/ 	.short	(.L_43 - .L_42)
.L_42:
        /*003c*/ 	.word	0x00000000
        /*0040*/ 	.short	0x0000
        /*0042*/ 	.short	0x0000
        /*0044*/ 	.byte	0x00, 0xf5, 0x21, 0x00


	//----- nvinfo : EIATTR_SPARSE_MMA_MASK
	.align		4
.L_43:
        /*0048*/ 	.byte	0x03, 0x50
        /*004a*/ 	.short	0x0000


	//----- nvinfo : EIATTR_MAXREG_COUNT
	.align		4
        /*004c*/ 	.byte	0x03, 0x1b
        /*004e*/ 	.short	0x00ff


	//----- nvinfo : EIATTR_NUM_BARRIERS
	.align		4
        /*0050*/ 	.byte	0x02, 0x4c
        /*0052*/ 	.byte	0x01
	.zero		1


	//----- nvinfo : EIATTR_MERCURY_ISA_VERSION
	.align		4
        /*0054*/ 	.byte	0x03, 0x5f
        /*0056*/ 	.short	0x0101


	//----- nvinfo : EIATTR_VRC_CTA_INIT_COUNT
	.align		4
        /*0058*/ 	.byte	0x02, 0x4a
	.zero		1
	.zero		1


	//----- nvinfo : EIATTR_EXIT_INSTR_OFFSETS
	.align		4
        /*005c*/ 	.byte	0x04, 0x1c
        /*005e*/ 	.short	(.L_45 - .L_44)


	//   ....[0]....
.L_44:
        /*0060*/ 	.word	0x00000310


	//   ....[1]....
        /*0064*/ 	.word	0x000003c0


	//----- nvinfo : EIATTR_CBANK_PARAM_SIZE
	.align		4
.L_45:
        /*0068*/ 	.byte	0x03, 0x19
        /*006a*/ 	.short	0x0018


	//----- nvinfo : EIATTR_PARAM_CBANK
	.align		4
        /*006c*/ 	.byte	0x04, 0x0a
        /*006e*/ 	.short	(.L_47 - .L_46)
	.align		4
.L_46:
        /*0070*/ 	.word	index@(.nv.constant0._Z12transpose_v2ILi32ELi32ELi1EEvPfS0_ii)
        /*0074*/ 	.short	0x0380
        /*0076*/ 	.short	0x0018


	//----- nvinfo : EIATTR_SW_WAR
	.align		4
.L_47:
        /*0078*/ 	.byte	0x04, 0x36
        /*007a*/ 	.short	(.L_49 - .L_48)
.L_48:
        /*007c*/ 	.word	0x00000008
.L_49:


//--------------------- .nv.info._Z12transpose_v2ILi32ELi32ELi0EEvPfS0_ii --------------------------
	.section	.nv.info._Z12transpose_v2ILi32ELi32ELi0EEvPfS0_ii,"",@"SHT_CUDA_INFO"
	.sectionflags	@""
	.align	4


	//----- nvinfo : EIATTR_CUDA_API_VERSION
	.align		4
        /*0000*/ 	.byte	0x04, 0x37
        /*0002*/ 	.short	(.L_51 - .L_50)
.L_50:
        /*0004*/ 	.word	0x00000082


	//----- nvinfo : EIATTR_KPARAM_INFO
	.align		4
.L_51:
        /*0008*/ 	.byte	0x04, 0x17
        /*000a*/ 	.short	(.L_53 - .L_52)
.L_52:
        /*000c*/ 	.word	0x00000000
        /*0010*/ 	.short	0x0003
        /*0012*/ 	.short	0x0014
        /*0014*/ 	.byte	0x00, 0xf0, 0x11, 0x00


	//----- nvinfo : EIATTR_KPARAM_INFO
	.align		4
.L_53:
        /*0018*/ 	.byte	0x04, 0x17
        /*001a*/ 	.short	(.L_55 - .L_54)
.L_54:
        /*001c*/ 	.word	0x00000000
        /*0020*/ 	.short	0x0002
        /*0022*/ 	.short	0x0010
        /*0024*/ 	.byte	0x00, 0xf0, 0x11, 0x00


	//----- nvinfo : EIATTR_KPARAM_INFO
	.align		4
.L_55:
        /*0028*/ 	.byte	0x04, 0x17
        /*002a*/ 	.short	(.L_57 - .L_56)
.L_56:
        /*002c*/ 	.word	0x00000000
        /*0030*/ 	.short	0x0001
        /*0032*/ 	.short	0x0008
        /*0034*/ 	.byte	0x00, 0xf5, 0x21, 0x00


	//----- nvinfo : EIATTR_KPARAM_INFO
	.align		4
.L_57:
        /*0038*/ 	.byte	0x04, 0x17
        /*003a*/ 	.short	(.L_59 - .L_58)
.L_58:
        /*003c*/ 	.word	0x00000000
        /*0040*/ 	.short	0x0000
        /*0042*/ 	.short	0x0000
        /*0044*/ 	.byte	0x00, 0xf5, 0x21, 0x00


	//----- nvinfo : EIATTR_SPARSE_MMA_MASK
	.align		4
.L_59:
        /*0048*/ 	.byte	0x03, 0x50
        /*004a*/ 	.short	0x0000


	//----- nvinfo : EIATTR_MAXREG_COUNT
	.align		4
        /*004c*/ 	.byte	0x03, 0x1b
        /*004e*/ 	.short	0x00ff


	//----- nvinfo : EIATTR_NUM_BARRIERS
	.align		4
        /*0050*/ 	.byte	0x02, 0x4c
        /*0052*/ 	.byte	0x01
	.zero		1


	//----- nvinfo : EIATTR_MERCURY_ISA_VERSION
	.align		4
        /*0054*/ 	.byte	0x03, 0x5f
        /*0056*/ 	.short	0x0101


	//----- nvinfo : EIATTR_VRC_CTA_INIT_COUNT
	.align		4
        /*0058*/ 	.byte	0x02, 0x4a
	.zero		1
	.zero		1


	//----- nvinfo : EIATTR_EXIT_INSTR_OFFSETS
	.align		4
        /*005c*/ 	.byte	0x04, 0x1c
        /*005e*/ 	.short	(.L_61 - .L_60)


	//   ....[0]....
.L_60:
        /*0060*/ 	.word	0x00000310


	//   ....[1]....
        /*0064*/ 	.word	0x000003c0


	//----- nvinfo : EIATTR_CBANK_PARAM_SIZE
	.align		4
.L_61:
        /*0068*/ 	.byte	0x03, 0x19
        /*006a*/ 	.short	0x0018


	//----- nvinfo : EIATTR_PARAM_CBANK
	.align		4
        /*006c*/ 	.byte	0x04, 0x0a
        /*006e*/ 	.short	(.L_63 - .L_62)
	.align		4
.L_62:
        /*0070*/ 	.word	index@(.nv.constant0._Z12transpose_v2ILi32ELi32ELi0EEvPfS0_ii)
        /*0074*/ 	.short	0x0380
        /*0076*/ 	.short	0x0018


	//----- nvinfo : EIATTR_SW_WAR
	.align		4
.L_63:
        /*0078*/ 	.byte	0x04, 0x36
        /*007a*/ 	.short	(.L_65 - .L_64)
.L_64:
        /*007c*/ 	.word	0x00000008
.L_65:


//--------------------- .nv.callgraph             --------------------------
	.section	.nv.callgraph,"",@"SHT_CUDA_CALLGRAPH"
	.align	4
	.sectionentsize	8
	.align		4
        /*0000*/ 	.word	0x00000000
	.align		4
        /*0004*/ 	.word	0xffffffff
	.align		4
        /*0008*/ 	.word	0x00000000
	.align		4
        /*000c*/ 	.word	0xfffffffe
	.align		4
        /*0010*/ 	.word	0x00000000
	.align		4
        /*0014*/ 	.word	0xfffffffd
	.align		4
        /*0018*/ 	.word	0x00000000
	.align		4
        /*001c*/ 	.word	0xfffffffc


//--------------------- .text._Z12transpose_v2ILi32ELi32ELi2EEvPfS0_ii --------------------------
	.section	.text._Z12transpose_v2ILi32ELi32ELi2EEvPfS0_ii,"ax",@progbits
	.align	128
        .global         _Z12transpose_v2ILi32ELi32ELi2EEvPfS0_ii
        .type           _Z12transpose_v2ILi32ELi32ELi2EEvPfS0_ii,@function
        .size           _Z12transpose_v2ILi32ELi32ELi2EEvPfS0_ii,(.L_x_3 - _Z12transpose_v2ILi32ELi32ELi2EEvPfS0_ii)
        .other          _Z12transpose_v2ILi32ELi32ELi2EEvPfS0_ii,@"STO_CUDA_ENTRY STV_DEFAULT"
_Z12transpose_v2ILi32ELi32ELi2EEvPfS0_ii:
.text._Z12transpose_v2ILi32ELi32ELi2EEvPfS0_ii:
[----:B------:R-:W-:Y:S01]  /*0000*/  LDC R1, c[0x0][0x37c] ;  /* 0x0000df00ff017b82 */ /* 0x000fe20000000800 */
[----:B------:R-:W0:Y:S07]  /*0010*/  S2R R3, SR_TID.Y ;  /* 0x0000000000037919 */ /* 0x000e2e0000002200 */
[----:B------:R-:W1:Y:S01]  /*0020*/  LDC R13, c[0x0][0x360] ;  /* 0x0000d800ff0d7b82 */ /* 0x000e620000000800 */
[----:B------:R-:W2:Y:S01]  /*0030*/  LDCU.64 UR8, c[0x0][0x390] ;  /* 0x00007200ff0877ac */ /* 0x000ea20008000a00 */
[----:B------:R-:W1:Y:S01]  /*0040*/  S2R R0, SR_TID.X ;  /* 0x0000000000007919 */ /* 0x000e620000002100 */
[----:B------:R-:W3:Y:S05]  /*0050*/  LDCU.64 UR4, c[0x0][0x358] ;  /* 0x00006b00ff0477ac */ /* 0x000eea0008000a00 */
[----:B------:R-:W0:Y:S08]  /*0060*/  S2UR UR7, SR_CTAID.Y ;  /* 0x00000000000779c3 */ /* 0x000e300000002600 */
[----:B------:R-:W0:Y:S08]  /*0070*/  LDC R2, c[0x0][0x364] ;  /* 0x0000d900ff027b82 */ /* 0x000e300000000800 */
[----:B------:R-:W1:Y:S01]  /*0080*/  S2UR UR6, SR_CTAID.X ;  /* 0x00000000000679c3 */ /* 0x000e620000002500 */
[----:B0-----:R-:W-:-:S05]  /*0090*/  IMAD R7, R2, UR7, R3 ;  /* 0x0000000702077c24 */ /* 0x001fca000f8e0203 */
[----:B--2---:R-:W-:Y:S01]  /*00a0*/  ISETP.GE.AND P0, PT, R7, UR9, PT ;  /* 0x0000000907007c0c */ /* 0x004fe2000bf06270 */
[----:B-1----:R-:W-:-:S04]  /*00b0*/  IMAD R6, R13, UR6, R0 ;  /* 0x000000060d067c24 */ /* 0x002fc8000f8e0200 */
[----:B------:R-:W-:Y:S01]  /*00c0*/  IMAD R7, R7, UR8, R6 ;  /* 0x0000000807077c24 */ /* 0x000fe2000f8e0206 */
[----:B------:R-:W-:-:S13]  /*00d0*/  ISETP.GE.OR P0, PT, R6, UR8, P0 ;  /* 0x0000000806007c0c */ /* 0x000fda0008706670 */
[----:B------:R-:W0:Y:S02]  /*00e0*/  @!P0 LDC.64 R4, c[0x0][0x388] ;  /* 0x0000e200ff048b82 */ /* 0x000e240000000a00 */
[----:B0-----:R-:W-:-:S05]  /*00f0*/  @!P0 IMAD.WIDE R4, R7, 0x4, R4 ;  /* 0x0000000407048825 */ /* 0x001fca00078e0204 */
[----:B---3--:R0:W2:Y:S01]  /*0100*/  @!P0 LDG.E R9, desc[UR4][R4.64] ;  /* 0x0000000404098981 */ /* 0x0080a2000c1e1900 */
[----:B------:R-:W1:Y:S01]  /*0110*/  I2F.U32.RP R8, R2 ;  /* 0x0000000200087306 */ /* 0x000e620000209000 */
[----:B------:R-:W-:Y:S02]  /*0120*/  ISETP.NE.U32.AND P3, PT, R2, RZ, PT ;  /* 0x000000ff0200720c */ /* 0x000fe40003f65070 */
[----:B0-----:R-:W-:-:S05]  /*0130*/  @!P0 MOV R4, 0x400 ;  /* 0x0000040000048802 */ /* 0x001fca0000000f00 */
[----:B-1----:R-:W0:Y:S02]  /*0140*/  MUFU.RCP R8, R8 ;  /* 0x0000000800087308 */ /* 0x002e240000001000 */
[----:B0-----:R-:W-:-:S06]  /*0150*/  IADD3 R6, PT, PT, R8, 0xffffffe, RZ ;  /* 0x0ffffffe08067810 */ /* 0x001fcc0007ffe0ff */
[----:B------:R0:W1:Y:S02]  /*0160*/  F2I.FTZ.U32.TRUNC.NTZ R7, R6 ;  /* 0x0000000600077305 */ /* 0x000064000021f000 */
[----:B0-----:R-:W-:Y:S01]  /*0170*/  IMAD.MOV.U32 R6, RZ, RZ, RZ ;  /* 0x000000ffff067224 */ /* 0x001fe200078e00ff */
[----:B-1----:R-:W-:-:S05]  /*0180*/  IADD3 R11, PT, PT, RZ, -R7, RZ ;  /* 0x80000007ff0b7210 */ /* 0x002fca0007ffe0ff */
[----:B------:R-:W-:-:S04]  /*0190*/  IMAD R11, R11, R2, RZ ;  /* 0x000000020b0b7224 */ /* 0x000fc800078e02ff */
[----:B------:R-:W-:Y:S02]  /*01a0*/  IMAD.HI.U32 R10, R7, R11, R6 ;  /* 0x0000000b070a7227 */ /* 0x000fe400078e0006 */
[----:B------:R-:W0:Y:S02]  /*01b0*/  @!P0 S2R R11, SR_CgaCtaId ;  /* 0x00000000000b8919 */ /* 0x000e240000008800 */
[----:B------:R-:W-:-:S04]  /*01c0*/  IMAD R7, R13, R3, R0 ;  /* 0x000000030d077224 */ /* 0x000fc800078e0200 */
[----:B------:R-:W-:-:S05]  /*01d0*/  IMAD.HI.U32 R10, R10, R7, RZ ;  /* 0x000000070a0a7227 */ /* 0x000fca00078e00ff */
[----:B------:R-:W-:-:S05]  /*01e0*/  IADD3 R5, PT, PT, -R10, RZ, RZ ;  /* 0x000000ff0a057210 */ /* 0x000fca0007ffe1ff */
[----:B------:R-:W-:-:S05]  /*01f0*/  IMAD R5, R2, R5, R7 ;  /* 0x0000000502057224 */ /* 0x000fca00078e0207 */
[----:B------:R-:W-:Y:S02]  /*0200*/  ISETP.GE.U32.AND P1, PT, R5, R2, PT ;  /* 0x000000020500720c */ /* 0x000fe40003f26070 */
[----:B0-----:R-:W-:-:S11]  /*0210*/  @!P0 LEA R6, R11, R4, 0x18 ;  /* 0x000000040b068211 */ /* 0x001fd600078ec0ff */
[----:B------:R-:W-:Y:S01]  /*0220*/  @P1 IMAD.IADD R5, R5, 0x1, -R2 ;  /* 0x0000000105051824 */ /* 0x000fe200078e0a02 */
[----:B------:R-:W-:Y:S01]  /*0230*/  @P1 IADD3 R10, PT, PT, R10, 0x1, RZ ;  /* 0x000000010a0a1810 */ /* 0x000fe20007ffe0ff */
[----:B------:R-:W-:-:S03]  /*0240*/  @!P0 IMAD R3, R3, 0x88, R6 ;  /* 0x0000008803038824 */ /* 0x000fc600078e0206 */
[----:B------:R-:W-:Y:S02]  /*0250*/  ISETP.GE.U32.AND P2, PT, R5, R2, PT ;  /* 0x000000020500720c */ /* 0x000fe40003f46070 */
[----:B------:R-:W-:-:S11]  /*0260*/  @!P0 LEA R0, R0, R3, 0x2 ;  /* 0x0000000300008211 */ /* 0x000fd600078e10ff */
[----:B------:R-:W-:Y:S02]  /*0270*/  @P2 IADD3 R10, PT, PT, R10, 0x1, RZ ;  /* 0x000000010a0a2810 */ /* 0x000fe40007ffe0ff */
[----:B------:R-:W-:-:S05]  /*0280*/  @!P3 LOP3.LUT R10, RZ, R2, RZ, 0x33, !PT ;  /* 0x00000002ff0ab212 */ /* 0x000fca00078e33ff */
[----:B------:R-:W-:-:S04]  /*0290*/  IMAD.MOV R5, RZ, RZ, -R10 ;  /* 0x000000ffff057224 */ /* 0x000fc800078e0a0a */
[C---:B------:R-:W-:Y:S02]  /*02a0*/  IMAD R7, R2.reuse, R5, R7 ;  /* 0x0000000502077224 */ /* 0x040fe400078e0207 */
[----:B------:R-:W-:Y:S02]  /*02b0*/  IMAD R5, R13, UR6, R10 ;  /* 0x000000060d057c24 */ /* 0x000fe4000f8e020a */
[----:B------:R-:W-:-:S03]  /*02c0*/  IMAD R4, R2, UR7, R7 ;  /* 0x0000000702047c24 */ /* 0x000fc6000f8e0207 */
[----:B------:R-:W-:-:S04]  /*02d0*/  ISETP.GE.AND P1, PT, R5, UR8, PT ;  /* 0x0000000805007c0c */ /* 0x000fc8000bf26270 */
[----:B------:R-:W-:Y:S01]  /*02e0*/  ISETP.GE.OR P1, PT, R4, UR9, P1 ;  /* 0x0000000904007c0c */ /* 0x000fe20008f26670 */
[----:B--2---:R0:W-:Y:S01]  /*02f0*/  @!P0 STS [R0], R9 ;  /* 0x0000000900008388 */ /* 0x0041e20000000800 */
[----:B------:R-:W-:Y:S11]  /*0300*/  BAR.SYNC.DEFER_BLOCKING 0x0 ;  /* 0x0000000000007b1d */ /* 0x000ff60000010000 */
[----:B------:R-:W-:Y:S05]  /*0310*/  @P1 EXIT ;  /* 0x000000000000194d */ /* 0x000fea0003800000 */
[----:B------:R-:W1:Y:S01]  /*0320*/  S2R R3, SR_CgaCtaId ;  /* 0x0000000000037919 */ /* 0x000e620000008800 */
[----:B0-----:R-:W-:Y:S01]  /*0330*/  MOV R0, 0x400 ;  /* 0x0000040000007802 */ /* 0x001fe20000000f00 */
[----:B------:R-:W-:-:S03]  /*0340*/  IMAD R5, R5, UR9, R4 ;  /* 0x0000000905057c24 */ /* 0x000fc6000f8e0204 */
[----:B-1----:R-:W-:Y:S02]  /*0350*/  LEA R0, R3, R0, 0x18 ;  /* 0x0000000003007211 */ /* 0x002fe400078ec0ff */
[----:B------:R-:W0:Y:S03]  /*0360*/  LDC.64 R2, c[0x0][0x380] ;  /* 0x0000e000ff027b82 */ /* 0x000e260000000a00 */
[----:B------:R-:W-:-:S05]  /*0370*/  IMAD R7, R7, 0x88, R0 ;  /* 0x0000008807077824 */ /* 0x000fca00078e0200 */
[----:B------:R-:W-:-:S06]  /*0380*/  LEA R7, R10, R7, 0x2 ;  /* 0x000000070a077211 */ /* 0x000fcc00078e10ff */
[----:B------:R-:W1:Y:S01]  /*0390*/  LDS R7, [R7] ;  /* 0x0000000007077984 */ /* 0x000e620000000800 */
[----:B0-----:R-:W-:-:S05]  /*03a0*/  IMAD.WIDE R2, R5, 0x4, R2 ;  /* 0x0000000405027825 */ /* 0x001fca00078e0202 */
[----:B-1----:R-:W-:Y:S01]  /*03b0*/  STG.E desc[UR4][R2.64], R7 ;  /* 0x0000000702007986 */ /* 0x002fe2000c101904 */
[----:B------:R-:W-:Y:S05]  /*03c0*/  EXIT ;  /* 0x000000000000794d */ /* 0x000fea0003800000 */
.L_x_0:
[----:B------:R-:W-:-:S00]  /*03d0*/  BRA `(.L_x_0) ;  /* 0xfffffffc00fc7947 */ /* 0x000fc0000383ffff */
[----:B------:R-:W-:-:S00]  /*03e0*/  NOP ;  /* 0x0000000000007918 */ /* 0x000fc00000000000 */
        /* <DEDUP_REMOVED lines=9> */
.L_x_3:


//--------------------- .text._Z12transpose_v2ILi32ELi32ELi1EEvPfS0_ii --------------------------
	.section	.text._Z12transpose_v2ILi32ELi32ELi1EEvPfS0_ii,"ax",@progbits
	.align	128
        .global         _Z12transpose_v2ILi32ELi32ELi1EEvPfS0_ii
        .type           _Z12transpose_v2ILi32ELi32ELi1EEvPfS0_ii,@function
        .size           _Z12transpose_v2ILi32ELi32ELi1EEvPfS0_ii,(.L_x_4 - _Z12transpose_v2ILi32ELi32ELi1EEvPfS0_ii)
        .other          _Z12transpose_v2ILi32ELi32ELi1EEvPfS0_ii,@"STO_CUDA_ENTRY STV_DEFAULT"
_Z12transpose_v2ILi32ELi32ELi1EEvPfS0_ii:
.text._Z12transpose_v2ILi32ELi32ELi1EEvPfS0_ii:
        /* <DEDUP_REMOVED lines=61> */
.L_x_1:
        /* <DEDUP_REMOVED lines=11> */
.L_x_4:


//--------------------- .text._Z12transpose_v2ILi32ELi32ELi0EEvPfS0_ii --------------------------
	.section	.text._Z12transpose_v2ILi32ELi32ELi0EEvPfS0_ii,"ax",@progbits
	.align	128
        .global         _Z12transpose_v2ILi32ELi32ELi0EEvPfS0_ii
        .type           _Z12transpose_v2ILi32ELi32ELi0EEvPfS0_ii,@function
        .size           _Z12transpose_v2ILi32ELi32ELi0EEvPfS0_ii,(.L_x_5 - _Z12transpose_v2ILi32ELi32ELi0EEvPfS0_ii)
        .other          _Z12transpose_v2ILi32ELi32ELi0EEvPfS0_ii,@"STO_CUDA_ENTRY STV_DEFAULT"
_Z12transpose_v2ILi32ELi32ELi0EEvPfS0_ii:
.text._Z12transpose_v2ILi32ELi32ELi0EEvPfS0_ii:
        /* <DEDUP_REMOVED lines=18> */
[----:B------:R-:W-:-:S07]  /*0120*/  ISETP.NE.U32.AND P3, PT, R2, RZ, PT ;  /* 0x000000ff0200720c */ /* 0x000fce0003f65070 */
[----:B-1----:R-:W1:Y:S02]  /*0130*/  MUFU.RCP R8, R8 ;  /* 0x0000000800087308 */ /* 0x002e640000001000 */
[----:B-1----:R-:W-:-:S06]  /*0140*/  IADD3 R6, PT, PT, R8, 0xffffffe, RZ ;  /* 0x0ffffffe08067810 */ /* 0x002fcc0007ffe0ff */
[----:B------:R1:W3:Y:S02]  /*0150*/  F2I.FTZ.U32.TRUNC.NTZ R7, R6 ;  /* 0x0000000600077305 */ /* 0x0002e4000021f000 */
[----:B-1----:R-:W-:Y:S02]  /*0160*/  HFMA2 R6, -RZ, RZ, 0, 0 ;  /* 0x00000000ff067431 */ /* 0x002fe400000001ff */
[----:B---3--:R-:W-:-:S04]  /*0170*/  IMAD.MOV R11, RZ, RZ, -R7 ;  /* 0x000000ffff0b7224 */ /* 0x008fc800078e0a07 */
[----:B------:R-:W-:-:S04]  /*0180*/  IMAD R11, R11, R2, RZ ;  /* 0x000000020b0b7224 */ /* 0x000fc800078e02ff */
[----:B------:R-:W-:Y:S02]  /*0190*/  IMAD.HI.U32 R10, R7, R11, R6 ;  /* 0x0000000b070a7227 */ /* 0x000fe400078e0006 */
[----:B------:R-:W1:Y:S02]  /*01a0*/  @!P0 S2R R11, SR_CgaCtaId ;  /* 0x00000000000b8919 */ /* 0x000e640000008800 */
[----:B------:R-:W-:-:S04]  /*01b0*/  IMAD R7, R13, R3, R0 ;  /* 0x000000030d077224 */ /* 0x000fc800078e0200 */
[----:B------:R-:W-:-:S04]  /*01c0*/  IMAD.HI.U32 R10, R10, R7, RZ ;  /* 0x000000070a0a7227 */ /* 0x000fc800078e00ff */
[----:B0-----:R-:W-:-:S04]  /*01d0*/  IMAD.MOV R5, RZ, RZ, -R10 ;  /* 0x000000ffff057224 */ /* 0x001fc800078e0a0a */
[----:B------:R-:W-:-:S05]  /*01e0*/  IMAD R5, R2, R5, R7 ;  /* 0x0000000502057224 */ /* 0x000fca00078e0207 */
[----:B------:R-:W-:-:S13]  /*01f0*/  ISETP.GE.U32.AND P1, PT, R5, R2, PT ;  /* 0x000000020500720c */ /* 0x000fda0003f26070 */
[----:B------:R-:W-:Y:S01]  /*0200*/  @P1 IADD3 R5, PT, PT, R5, -R2, RZ ;  /* 0x8000000205051210 */ /* 0x000fe20007ffe0ff */
[----:B------:R-:W-:-:S03]  /*0210*/  @P1 VIADD R10, R10, 0x1 ;  /* 0x000000010a0a1836 */ /* 0x000fc60000000000 */
[----:B------:R-:W-:-:S13]  /*0220*/  ISETP.GE.U32.AND P2, PT, R5, R2, PT ;  /* 0x000000020500720c */ /* 0x000fda0003f46070 */
[----:B------:R-:W-:Y:S02]  /*0230*/  @P2 IADD3 R10, PT, PT, R10, 0x1, RZ ;  /* 0x000000010a0a2810 */ /* 0x000fe40007ffe0ff */
[----:B------:R-:W-:-:S04]  /*0240*/  @!P3 LOP3.LUT R10, RZ, R2, RZ, 0x33, !PT ;  /* 0x00000002ff0ab212 */ /* 0x000fc800078e33ff */
[----:B------:R-:W-:Y:S01]  /*0250*/  IADD3 R4, PT, PT, -R10, RZ, RZ ;  /* 0x000000ff0a047210 */ /* 0x000fe20007ffe1ff */
[----:B------:R-:W-:-:S04]  /*0260*/  IMAD R5, R13, UR4, R10 ;  /* 0x000000040d057c24 */ /* 0x000fc8000f8e020a */
[C---:B------:R-:W-:Y:S01]  /*0270*/  IMAD R7, R2.reuse, R4, R7 ;  /* 0x0000000402077224 */ /* 0x040fe200078e0207 */
[----:B------:R-:W-:Y:S02]  /*0280*/  @!P0 MOV R4, 0x400 ;  /* 0x0000040000048802 */ /* 0x000fe40000000f00 */
[----:B------:R-:W-:Y:S02]  /*0290*/  ISETP.GE.AND P1, PT, R5, UR8, PT ;  /* 0x0000000805007c0c */ /* 0x000fe4000bf26270 */
[----:B-1----:R-:W-:Y:S01]  /*02a0*/  @!P0 LEA R6, R11, R4, 0x18 ;  /* 0x000000040b068211 */ /* 0x002fe200078ec0ff */
[----:B------:R-:W-:-:S04]  /*02b0*/  IMAD R4, R2, UR5, R7 ;  /* 0x0000000502047c24 */ /* 0x000fc8000f8e0207 */
[----:B------:R-:W-:Y:S01]  /*02c0*/  @!P0 IMAD R3, R3, 0x80, R6 ;  /* 0x0000008003038824 */ /* 0x000fe200078e0206 */
[----:B------:R-:W-:-:S04]  /*02d0*/  ISETP.GE.OR P1, PT, R4, UR9, P1 ;  /* 0x0000000904007c0c */ /* 0x000fc80008f26670 */
[----:B------:R-:W-:-:S05]  /*02e0*/  @!P0 LEA R0, R0, R3, 0x2 ;  /* 0x0000000300008211 */ /* 0x000fca00078e10ff */
[----:B--2---:R0:W-:Y:S01]  /*02f0*/  @!P0 STS [R0], R9 ;  /* 0x0000000900008388 */ /* 0x0041e20000000800 */
[----:B------:R-:W-:Y:S06]  /*0300*/  BAR.SYNC.DEFER_BLOCKING 0x0 ;  /* 0x0000000000007b1d */ /* 0x000fec0000010000 */
[----:B------:R-:W-:Y:S05]  /*0310*/  @P1 EXIT ;  /* 0x000000000000194d */ /* 0x000fea0003800000 */
[----:B------:R-:W1:Y:S01]  /*0320*/  S2UR UR5, SR_CgaCtaId ;  /* 0x00000000000579c3 */ /* 0x000e620000008800 */
[----:B------:R-:W-:Y:S01]  /*0330*/  UMOV UR4, 0x400 ;  /* 0x0000040000047882 */ /* 0x000fe20000000000 */
[----:B------:R-:W-:-:S06]  /*0340*/  IMAD R5, R5, UR9, R4 ;  /* 0x0000000905057c24 */ /* 0x000fcc000f8e0204 */
[----:B------:R-:W2:Y:S01]  /*0350*/  LDC.64 R2, c[0x0][0x380] ;  /* 0x0000e000ff027b82 */ /* 0x000ea20000000a00 */
[----:B-1----:R-:W-:-:S06]  /*0360*/  ULEA UR4, UR5, UR4, 0x18 ;  /* 0x0000000405047291 */ /* 0x002fcc000f8ec0ff */
[----:B------:R-:W-:Y:S01]  /*0370*/  LEA R7, R7, UR4, 0x7 ;  /* 0x0000000407077c11 */ /* 0x000fe2000f8e38ff */
[----:B--2---:R-:W-:-:S03]  /*0380*/  IMAD.WIDE R2, R5, 0x4, R2 ;  /* 0x0000000405027825 */ /* 0x004fc600078e0202 */
[----:B------:R-:W-:-:S06]  /*0390*/  LEA R7, R10, R7, 0x2 ;  /* 0x000000070a077211 */ /* 0x000fcc00078e10ff */
[----:B------:R-:W1:Y:S04]  /*03a0*/  LDS R7, [R7] ;  /* 0x0000000007077984 */ /* 0x000e680000000800 */
[----:B-1----:R-:W-:Y:S01]  /*03b0*/  STG.E desc[UR6][R2.64], R7 ;  /* 0x0000000702007986 */ /* 0x002fe2000c101906 */
[----:B------:R-:W-:Y:S05]  /*03c0*/  EXIT ;  /* 0x000000000000794d */ /* 0x000fea0003800000 */
.L_x_2:
        /* <DEDUP_REMOVED lines=11> */
.L_x_5:


//--------------------- .nv.shared._Z12transpose_v2ILi32ELi32ELi2EEvPfS0_ii --------------------------
	.section	.nv.shared._Z12transpose_v2ILi32ELi32ELi2EEvPfS0_ii,"aw",@nobits
	.sectionflags	@""
	.align	4
.nv.shared._Z12transpose_v2ILi32ELi32ELi2EEvPfS0_ii:
	.zero		5376


//--------------------- .nv.shared.reserved.0     --------------------------
	.section	.nv.shared.reserved.0,"aw",@nobits
	.weak		__nv_reservedSMEM_offset_0_alias
	.size		__nv_reservedSMEM_offset_0_alias, 0, 64
	.other		__nv_reservedSMEM_offset_0_alias,@"STO_CUDA_RESERVED_SHARED STV_DEFAULT"
__nv_reservedSMEM_offset_0_alias:
	.zero		0
	.zero		64


//--------------------- .nv.shared._Z12transpose_v2ILi32ELi32ELi1EEvPfS0_ii --------------------------
	.section	.nv.shared._Z12transpose_v2ILi32ELi32ELi1EEvPfS0_ii,"aw",@nobits
	.sectionflags	@""
	.align	4
.nv.shared._Z12transpose_v2ILi32ELi32ELi1EEvPfS0_ii:
	.zero		5248


//--------------------- .nv.shared._Z12transpose_v2ILi32ELi32ELi0EEvPfS0_ii --------------------------
	.section	.nv.shared._Z12transpose_v2ILi32ELi32ELi0EEvPfS0_ii,"aw",@nobits
	.sectionflags	@""
	.align	4
.nv.shared._Z12transpose_v2ILi32ELi32ELi0EEvPfS0_ii:
	.zero		5120


//--------------------- .nv.constant0._Z12transpose_v2ILi32ELi32ELi2EEvPfS0_ii --------------------------
	.section	.nv.constant0._Z12transpose_v2ILi32ELi32ELi2EEvPfS0_ii,"a",@progbits
	.sectionflags	@""
	.align	4
.nv.constant0._Z12transpose_v2ILi32ELi32ELi2EEvPfS0_ii:
	.zero		920


//--------------------- .nv.constant0._Z12transpose_v2ILi32ELi32ELi1EEvPfS0_ii --------------------------
	.section	.nv.constant0._Z12transpose_v2ILi32ELi32ELi1EEvPfS0_ii,"a",@progbits
	.sectionflags	@""
	.align	4
.nv.constant0._Z12transpose_v2ILi32ELi32ELi1EEvPfS0_ii:
	.zero		920


//--------------------- .nv.constant0._Z12transpose_v2ILi32ELi32ELi0EEvPfS0_ii --------------------------
	.section	.nv.constant0._Z12transpose_v2ILi32ELi32ELi0EEvPfS0_ii,"a",@progbits
	.sectionflags	@""
	.align	4
.nv.constant0._Z12transpose_v2ILi32ELi32ELi0EEvPfS0_ii:
	.zero		920


//--------------------- SYMBOLS --------------------------

	.type		.nv.reservedSmem.offset0,@object
	.size		.nv.reservedSmem.offset0,0x4
	.type		.nv.reservedSmem.cap,@object
	.size		.nv.reservedSmem.cap,0x4
